	.headerflags	@"EF_CUDA_TEXMODE_UNIFIED EF_CUDA_64BIT_ADDRESS EF_CUDA_ACCELERATORS EF_CUDA_SM90 EF_CUDA_VIRTUAL_SM(EF_CUDA_SM90)"
	.elftype	@"ET_EXEC"


//--------------------- .nv.info                  --------------------------
	.section	.nv.info,"",@"SHT_CUDA_INFO"
	.align	4


	//----- nvinfo : EIATTR_REGCOUNT
	.align		4
        /*0000*/ 	.byte	0x04, 0x2f
        /*0002*/ 	.short	(.L_1 - .L_0)
	.align		4
.L_0:
        /*0004*/ 	.word	index@(triton_poi_fused_add_native_layer_norm_1)
        /*0008*/ 	.word	0x0000001e


	//----- nvinfo : EIATTR_MIN_STACK_SIZE
	.align		4
.L_1:
        /*000c*/ 	.byte	0x04, 0x12
        /*000e*/ 	.short	(.L_3 - .L_2)
	.align		4
.L_2:
        /*0010*/ 	.word	index@(triton_poi_fused_add_native_layer_norm_1)
        /*0014*/ 	.word	0x00000000


	//----- nvinfo : EIATTR_FRAME_SIZE
	.align		4
.L_3:
        /*0018*/ 	.byte	0x04, 0x11
        /*001a*/ 	.short	(.L_5 - .L_4)
	.align		4
.L_4:
        /*001c*/ 	.word	index@(triton_poi_fused_add_native_layer_norm_1)
        /*0020*/ 	.word	0x00000000


	//----- nvinfo : EIATTR_MIN_STACK_SIZE
	.align		4
.L_5:
        /*0024*/ 	.byte	0x04, 0x12
        /*0026*/ 	.short	(.L_7 - .L_6)
	.align		4
.L_6:
        /*0028*/ 	.word	index@(triton_poi_fused_add_native_layer_norm_1)
        /*002c*/ 	.word	0x00000000
.L_7:


//--------------------- .nv.info.triton_poi_fused_add_native_layer_norm_1 --------------------------
	.section	.nv.info.triton_poi_fused_add_native_layer_norm_1,"",@"SHT_CUDA_INFO"
	.sectionflags	@""
	.align	4


	//----- nvinfo : EIATTR_CUDA_API_VERSION
	.align		4
        /*0000*/ 	.byte	0x04, 0x37
        /*0002*/ 	.short	(.L_9 - .L_8)
.L_8:
        /*0004*/ 	.word	0x0000007c


	//----- nvinfo : EIATTR_KPARAM_INFO
	.align		4
.L_9:
        /*0008*/ 	.byte	0x04, 0x17
        /*000a*/ 	.short	(.L_11 - .L_10)
.L_10:
        /*000c*/ 	.word	0x00000000
        /*0010*/ 	.short	0x0007
        /*0012*/ 	.short	0x0038
        /*0014*/ 	.byte	0x00, 0xf0, 0x11, 0x00


	//----- nvinfo : EIATTR_KPARAM_INFO
	.align		4
.L_11:
        /*0018*/ 	.byte	0x04, 0x17
        /*001a*/ 	.short	(.L_13 - .L_12)
.L_12:
        /*001c*/ 	.word	0x00000000
        /*0020*/ 	.short	0x0006
        /*0022*/ 	.short	0x0030
        /*0024*/ 	.byte	0x00, 0xf4, 0x21, 0x00


	//----- nvinfo : EIATTR_KPARAM_INFO
	.align		4
.L_13:
        /*0028*/ 	.byte	0x04, 0x17
        /*002a*/ 	.short	(.L_15 - .L_14)
.L_14:
        /*002c*/ 	.word	0x00000000
        /*0030*/ 	.short	0x0005
        /*0032*/ 	.short	0x0028
        /*0034*/ 	.byte	0x00, 0xf4, 0x21, 0x00


	//----- nvinfo : EIATTR_KPARAM_INFO
	.align		4
.L_15:
        /*0038*/ 	.byte	0x04, 0x17
        /*003a*/ 	.short	(.L_17 - .L_16)
.L_16:
        /*003c*/ 	.word	0x00000000
        /*0040*/ 	.short	0x0004
        /*0042*/ 	.short	0x0020
        /*0044*/ 	.byte	0x00, 0xf4, 0x21, 0x00


	//----- nvinfo : EIATTR_KPARAM_INFO
	.align		4
.L_17:
        /*0048*/ 	.byte	0x04, 0x17
        /*004a*/ 	.short	(.L_19 - .L_18)
.L_18:
        /*004c*/ 	.word	0x00000000
        /*0050*/ 	.short	0x0003
        /*0052*/ 	.short	0x0018
        /*0054*/ 	.byte	0x00, 0xf4, 0x21, 0x00


	//----- nvinfo : EIATTR_KPARAM_INFO
	.align		4
.L_19:
        /*0058*/ 	.byte	0x04, 0x17
        /*005a*/ 	.short	(.L_21 - .L_20)
.L_20:
        /*005c*/ 	.word	0x00000000
        /*0060*/ 	.short	0x0002
        /*0062*/ 	.short	0x0010
        /*0064*/ 	.byte	0x00, 0xf4, 0x21, 0x00


	//----- nvinfo : EIATTR_KPARAM_INFO
	.align		4
.L_21:
        /*0068*/ 	.byte	0x04, 0x17
        /*006a*/ 	.short	(.L_23 - .L_22)
.L_22:
        /*006c*/ 	.word	0x00000000
        /*0070*/ 	.short	0x0001
        /*0072*/ 	.short	0x0008
        /*0074*/ 	.byte	0x00, 0xf4, 0x21, 0x00


	//----- nvinfo : EIATTR_KPARAM_INFO
	.align		4
.L_23:
        /*0078*/ 	.byte	0x04, 0x17
        /*007a*/ 	.short	(.L_25 - .L_24)
.L_24:
        /*007c*/ 	.word	0x00000000
        /*0080*/ 	.short	0x0000
        /*0082*/ 	.short	0x0000
        /*0084*/ 	.byte	0x00, 0xf4, 0x21, 0x00


	//----- nvinfo : EIATTR_SPARSE_MMA_MASK
	.align		4
.L_25:
        /*0088*/ 	.byte	0x03, 0x50
        /*008a*/ 	.short	0x0000


	//----- nvinfo : EIATTR_MAXREG_COUNT
	.align		4
        /*008c*/ 	.byte	0x03, 0x1b
        /*008e*/ 	.short	0x00ff


	//----- nvinfo : EIATTR_EXIT_INSTR_OFFSETS
	.align		4
        /*0090*/ 	.byte	0x04, 0x1c
        /*0092*/ 	.short	(.L_27 - .L_26)


	//   ....[0]....
.L_26:
        /*0094*/ 	.word	0x000003b0


	//   ....[1]....
        /*0098*/ 	.word	0x000003d0


	//----- nvinfo : EIATTR_REQNTID
	.align		4
.L_27:
        /*009c*/ 	.byte	0x04, 0x10
        /*009e*/ 	.short	(.L_29 - .L_28)
.L_28:
        /*00a0*/ 	.word	0x00000020
        /*00a4*/ 	.word	0x00000001
        /*00a8*/ 	.word	0x00000001


	//----- nvinfo : EIATTR_CBANK_PARAM_SIZE
	.align		4
.L_29:
        /*00ac*/ 	.byte	0x03, 0x19
        /*00ae*/ 	.short	0x003c


	//----- nvinfo : EIATTR_PARAM_CBANK
	.align		4
        /*00b0*/ 	.byte	0x04, 0x0a
        /*00b2*/ 	.short	(.L_31 - .L_30)
	.align		4
.L_30:
        /*00b4*/ 	.word	index@(.nv.constant0.triton_poi_fused_add_native_layer_norm_1)
        /*00b8*/ 	.short	0x0210
        /*00ba*/ 	.short	0x003c


	//----- nvinfo : EIATTR_SW_WAR
	.align		4
.L_31:
        /*00bc*/ 	.byte	0x04, 0x36
        /*00be*/ 	.short	(.L_33 - .L_32)
.L_32:
        /*00c0*/ 	.word	0x00000008
.L_33:


//--------------------- .nv.callgraph             --------------------------
	.section	.nv.callgraph,"",@"SHT_CUDA_CALLGRAPH"
	.align	4
	.sectionentsize	8
	.align		4
        /*0000*/ 	.word	0x00000000
	.align		4
        /*0004*/ 	.word	0xffffffff
	.align		4
        /*0008*/ 	.word	0x00000000
	.align		4
        /*000c*/ 	.word	0xfffffffe
	.align		4
        /*0010*/ 	.word	0x00000000
	.align		4
        /*0014*/ 	.word	0xfffffffd
	.align		4
        /*0018*/ 	.word	0x00000000
	.align		4
        /*001c*/ 	.word	0xfffffffc


//--------------------- .text.triton_poi_fused_add_native_layer_norm_1 --------------------------
	.section	.text.triton_poi_fused_add_native_layer_norm_1,"ax",@progbits
	.align	128
        .global         triton_poi_fused_add_native_layer_norm_1
        .type           triton_poi_fused_add_native_layer_norm_1,@function
        .size           triton_poi_fused_add_native_layer_norm_1,(.L_x_1 - triton_poi_fused_add_native_layer_norm_1)
        .other          triton_poi_fused_add_native_layer_norm_1,@"STO_CUDA_ENTRY STV_DEFAULT"
triton_poi_fused_add_native_layer_norm_1:
.text.triton_poi_fused_add_native_layer_norm_1:
[----:B------:R-:W0:Y:S01]  /*0000*/  LDC R1, c[0x0][0x28] ;  /* 0x00000a00ff017b82 */ /* 0x000e220000000800 */
[----:B------:R-:W1:Y:S07]  /*0010*/  S2R R0, SR_TID.X ;  /* 0x0000000000007919 */ /* 0x000e6e0000002100 */
[----:B------:R-:W2:Y:S01]  /*0020*/  LDC.64 R2, c[0x0][0x210] ;  /* 0x00008400ff027b82 */ /* 0x000ea20000000a00 */
[----:B------:R-:W-:Y:S01]  /*0030*/  CS2R R20, SRZ ;  /* 0x0000000000147805 */ /* 0x000fe2000001ff00 */
[----:B------:R-:W-:Y:S01]  /*0040*/  IMAD.MOV.U32 R16, RZ, RZ, RZ ;  /* 0x000000ffff107224 */ /* 0x000fe200078e00ff */
[----:B------:R-:W3:Y:S01]  /*0050*/  S2R R9, SR_CTAID.X ;  /* 0x0000000000097919 */ /* 0x000ee20000002500 */
[----:B------:R-:W-:Y:S01]  /*0060*/  HFMA2.MMA R22, -RZ, RZ, 0, 0 ;  /* 0x00000000ff167435 */ /* 0x000fe200000001ff */
[----:B------:R-:W-:Y:S01]  /*0070*/  CS2R R18, SRZ ;  /* 0x0000000000127805 */ /* 0x000fe2000001ff00 */
[----:B------:R-:W-:-:S02]  /*0080*/  ULDC.64 UR4, c[0x0][0x208] ;  /* 0x0000820000047ab9 */ /* 0x000fc40000000a00 */
[----:B------:R-:W4:Y:S08]  /*0090*/  LDC.64 R4, c[0x0][0x218] ;  /* 0x00008600ff047b82 */ /* 0x000f300000000a00 */
[----:B------:R-:W5:Y:S08]  /*00a0*/  LDC.64 R6, c[0x0][0x220] ;  /* 0x00008800ff067b82 */ /* 0x000f700000000a00 */
[----:B------:R-:W5:Y:S01]  /*00b0*/  LDC.64 R10, c[0x0][0x230] ;  /* 0x00008c00ff0a7b82 */ /* 0x000f620000000a00 */
[----:B-1----:R-:W-:Y:S01]  /*00c0*/  IMAD.SHL.U32 R0, R0, 0x2, RZ ;  /* 0x0000000200007824 */ /* 0x002fe200078e00ff */
[----:B---3--:R-:W-:-:S04]  /*00d0*/  SHF.R.S32.HI R14, RZ, 0x19, R9 ;  /* 0x00000019ff0e7819 */ /* 0x008fc80000011409 */
[----:B------:R-:W-:Y:S02]  /*00e0*/  LOP3.LUT R0, R0, 0x3e, RZ, 0xc0, !PT ;  /* 0x0000003e00007812 */ /* 0x000fe400078ec0ff */
[----:B------:R-:W-:-:S03]  /*00f0*/  SGXT R14, R14, 0x1 ;  /* 0x000000010e0e781a */ /* 0x000fc60000000200 */
[----:B------:R-:W-:Y:S02]  /*0100*/  IMAD R13, R9, 0x40, R0 ;  /* 0x00000040090d7824 */ /* 0x000fe400078e0200 */
[----:B------:R-:W1:Y:S02]  /*0110*/  LDC.64 R8, c[0x0][0x228] ;  /* 0x00008a00ff087b82 */ /* 0x000e640000000a00 */
[C---:B--2---:R-:W-:Y:S01]  /*0120*/  IMAD.WIDE R2, R13.reuse, 0x4, R2 ;  /* 0x000000040d027825 */ /* 0x044fe200078e0202 */
[----:B------:R-:W-:Y:S02]  /*0130*/  SHF.R.S32.HI R0, RZ, 0x1f, R13 ;  /* 0x0000001fff007819 */ /* 0x000fe4000001140d */
[----:B------:R-:W-:Y:S02]  /*0140*/  ISETP.GE.AND P0, PT, R13, 0x40, PT ;  /* 0x000000400d00780c */ /* 0x000fe40003f06270 */
[-C--:B------:R-:W-:Y:S02]  /*0150*/  LEA.HI R0, R0, R13.reuse, RZ, 0x2 ;  /* 0x0000000d00007211 */ /* 0x080fe400078f10ff */
[----:B------:R-:W-:-:S02]  /*0160*/  LEA.HI R14, R14, R13, RZ, 0x4 ;  /* 0x0000000d0e0e7211 */ /* 0x000fc400078f20ff */
[----:B------:R-:W-:Y:S02]  /*0170*/  LOP3.LUT R12, R0, 0xfffffffc, RZ, 0xc0, !PT ;  /* 0xfffffffc000c7812 */ /* 0x000fe400078ec0ff */
[----:B------:R-:W-:Y:S02]  /*0180*/  SHF.R.S32.HI R15, RZ, 0x2, R0 ;  /* 0x00000002ff0f7819 */ /* 0x000fe40000011400 */
[----:B------:R-:W-:Y:S02]  /*0190*/  IADD3 R17, R13, -R12, RZ ;  /* 0x8000000c0d117210 */ /* 0x000fe40007ffe0ff */
[----:B------:R-:W2:Y:S01]  /*01a0*/  LDC.64 R12, c[0x0][0x238] ;  /* 0x00008e00ff0c7b82 */ /* 0x000ea20000000a00 */
[C---:B----4-:R-:W-:Y:S01]  /*01b0*/  IMAD.WIDE R4, R15.reuse, 0x4, R4 ;  /* 0x000000040f047825 */ /* 0x050fe200078e0204 */
[----:B------:R-:W-:Y:S01]  /*01c0*/  SHF.R.S32.HI R14, RZ, 0x4, R14 ;  /* 0x00000004ff0e7819 */ /* 0x000fe2000001140e */
[----:B------:R-:W3:Y:S02]  /*01d0*/  @!P0 LDG.E.64 R18, desc[UR4][R2.64] ;  /* 0x0000000402128981 */ /* 0x000ee4000c1e1b00 */
[----:B-----5:R-:W-:-:S02]  /*01e0*/  IMAD.WIDE R6, R15, 0x4, R6 ;  /* 0x000000040f067825 */ /* 0x020fc400078e0206 */
[----:B------:R-:W3:Y:S01]  /*01f0*/  @!P0 LDG.E.EL R21, desc[UR4][R4.64] ;  /* 0x0000000404158981 */ /* 0x000ee2000c2e1900 */
[----:B------:R-:W-:Y:S02]  /*0200*/  CS2R R24, SRZ ;  /* 0x0000000000187805 */ /* 0x000fe4000001ff00 */
[----:B------:R-:W-:Y:S01]  /*0210*/  CS2R R26, SRZ ;  /* 0x00000000001a7805 */ /* 0x000fe2000001ff00 */
[----:B------:R4:W5:Y:S01]  /*0220*/  @!P0 LDG.E.EL R16, desc[UR4][R4.64] ;  /* 0x0000000404108981 */ /* 0x000962000c2e1900 */
[----:B-1----:R-:W-:-:S03]  /*0230*/  IMAD.WIDE R8, R17, 0x4, R8 ;  /* 0x0000000411087825 */ /* 0x002fc600078e0208 */
[----:B------:R-:W5:Y:S01]  /*0240*/  @!P0 LDG.E.EL R20, desc[UR4][R6.64] ;  /* 0x0000000406148981 */ /* 0x000f62000c2e1900 */
[----:B------:R-:W-:Y:S02]  /*0250*/  IMAD R23, R14, 0x4, R17 ;  /* 0x000000040e177824 */ /* 0x000fe400078e0211 */
[----:B0-----:R-:W-:Y:S01]  /*0260*/  IMAD.WIDE R10, R17, 0x4, R10 ;  /* 0x00000004110a7825 */ /* 0x001fe200078e020a */
[----:B------:R0:W5:Y:S01]  /*0270*/  @!P0 LDG.E.EL R22, desc[UR4][R6.64] ;  /* 0x0000000406168981 */ /* 0x000162000c2e1900 */
[----:B----4-:R-:W1:Y:S03]  /*0280*/  LDC.64 R4, c[0x0][0x240] ;  /* 0x00009000ff047b82 */ /* 0x010e660000000a00 */
[----:B------:R-:W4:Y:S01]  /*0290*/  @!P0 LDG.E.EL.64 R24, desc[UR4][R8.64] ;  /* 0x0000000408188981 */ /* 0x000f22000c2e1b00 */
[----:B--2---:R-:W-:-:S03]  /*02a0*/  IMAD.WIDE R2, R23, 0x4, R12 ;  /* 0x0000000417027825 */ /* 0x004fc600078e020c */
[----:B------:R-:W4:Y:S01]  /*02b0*/  @!P0 LDG.E.EL.64 R26, desc[UR4][R10.64] ;  /* 0x000000040a1a8981 */ /* 0x000f22000c2e1b00 */
[----:B0-----:R-:W-:-:S06]  /*02c0*/  CS2R R6, SRZ ;  /* 0x0000000000067805 */ /* 0x001fcc000001ff00 */
[----:B------:R1:W2:Y:S01]  /*02d0*/  @!P0 LDG.E.EL.64 R6, desc[UR4][R2.64] ;  /* 0x0000000402068981 */ /* 0x0002a2000c2e1b00 */
[----:B------:R-:W-:-:S04]  /*02e0*/  LEA.HI R0, R15, R15, RZ, 0x2 ;  /* 0x0000000f0f007211 */ /* 0x000fc800078f10ff */
[----:B------:R-:W-:-:S04]  /*02f0*/  LOP3.LUT R0, R0, 0xffffffc, RZ, 0xc0, !PT ;  /* 0x0ffffffc00007812 */ /* 0x000fc800078ec0ff */
[----:B------:R-:W-:-:S05]  /*0300*/  IADD3 R0, R15, -R0, RZ ;  /* 0x800000000f007210 */ /* 0x000fca0007ffe0ff */
[----:B------:R-:W-:-:S04]  /*0310*/  IMAD R23, R0, 0x10, R23 ;  /* 0x0000001000177824 */ /* 0x000fc800078e0217 */
[----:B-1----:R-:W-:-:S04]  /*0320*/  IMAD.WIDE R2, R23, 0x4, R4 ;  /* 0x0000000417027825 */ /* 0x002fc800078e0204 */
[----:B---3--:R-:W-:Y:S01]  /*0330*/  FADD R21, -R21, R18 ;  /* 0x0000001215157221 */ /* 0x008fe20000000100 */
[----:B-----5:R-:W-:-:S03]  /*0340*/  FADD R19, -R16, R19 ;  /* 0x0000001310137221 */ /* 0x020fc60000000100 */
[----:B------:R-:W-:Y:S01]  /*0350*/  FMUL R21, R21, R20 ;  /* 0x0000001415157220 */ /* 0x000fe20000400000 */
[----:B------:R-:W-:-:S03]  /*0360*/  FMUL R22, R19, R22 ;  /* 0x0000001613167220 */ /* 0x000fc60000400000 */
[----:B----4-:R-:W-:Y:S01]  /*0370*/  FFMA R21, R21, R24, R26 ;  /* 0x0000001815157223 */ /* 0x010fe2000000001a */
[----:B------:R-:W-:-:S03]  /*0380*/  FFMA R22, R22, R25, R27 ;  /* 0x0000001916167223 */ /* 0x000fc6000000001b */
[----:B--2---:R-:W-:Y:S01]  /*0390*/  FADD R6, R21, R6 ;  /* 0x0000000615067221 */ /* 0x004fe20000000000 */
[----:B------:R-:W-:Y:S01]  /*03a0*/  FADD R7, R22, R7 ;  /* 0x0000000716077221 */ /* 0x000fe20000000000 */
[----:B------:R-:W-:Y:S06]  /*03b0*/  @P0 EXIT ;  /* 0x000000000000094d */ /* 0x000fec0003800000 */
[----:B------:R-:W-:Y:S01]  /*03c0*/  STG.E.64 desc[UR4][R2.64], R6 ;  /* 0x0000000602007986 */ /* 0x000fe2000c101b04 */
[----:B------:R-:W-:Y:S05]  /*03d0*/  EXIT ;  /* 0x000000000000794d */ /* 0x000fea0003800000 */
.L_x_0:
[----:B------:R-:W-:-:S00]  /*03e0*/  BRA `(.L_x_0) ;  /* 0xfffffffc00fc7947 */ /* 0x000fc0000383ffff */
[----:B------:R-:W-:-:S00]  /*03f0*/  NOP ;  /* 0x0000000000007918 */ /* 0x000fc00000000000 */
        /* <DEDUP_REMOVED lines=8> */
.L_x_1:


//--------------------- .nv.constant0.triton_poi_fused_add_native_layer_norm_1 --------------------------
	.section	.nv.constant0.triton_poi_fused_add_native_layer_norm_1,"a",@progbits
	.sectionflags	@""
	.align	4
.nv.constant0.triton_poi_fused_add_native_layer_norm_1:
	.zero		588
